	.version 1.4
	.target sm_10, map_f64_to_f32
	// compiled with /usr/lib/nvidia-cuda-toolkit/lib//be
	// nvopencc 4.1 built on 2013-07-17

	//-----------------------------------------------------------
	// Compiling /tmp/tmpxft_00005ffe_00000000-9_vsquare.cpp3.i (/tmp/ccBI#.jiRWzh)
	//-----------------------------------------------------------

	//-----------------------------------------------------------
	// Options:
	//-----------------------------------------------------------
	//  Target:ptx, ISA:sm_10, Endian:little, Pointer Size:64
	//  -O3	(Optimization level)
	//  -g0	(Debug level)
	//  -m2	(Report advisories)
	//-----------------------------------------------------------

	.file	1	"<command-line>"
	.file	2	"/usr/include/stdc-predef.h"
	.file	3	"/tmp/tmpxft_00005ffe_00000000-8_vsquare.cudafe2.gpu"
	.file	4	"/usr/lib/gcc/x86_64-linux-gnu/4.8/include/stddef.h"
	.file	5	"/usr/include/crt/device_runtime.h"
	.file	6	"/usr/include/host_defines.h"
	.file	7	"/usr/include/builtin_types.h"
	.file	8	"/usr/include/device_types.h"
	.file	9	"/usr/include/driver_types.h"
	.file	10	"/usr/include/surface_types.h"
	.file	11	"/usr/include/texture_types.h"
	.file	12	"/usr/include/vector_types.h"
	.file	13	"/usr/include/device_launch_parameters.h"
	.file	14	"/usr/include/crt/storage_class.h"
	.file	15	"vsquare.cu"
	.file	16	"/usr/include/common_functions.h"
	.file	17	"/usr/include/math_functions.h"
	.file	18	"/usr/include/math_constants.h"
	.file	19	"/usr/include/device_functions.h"
	.file	20	"/usr/include/sm_11_atomic_functions.h"
	.file	21	"/usr/include/sm_12_atomic_functions.h"
	.file	22	"/usr/include/sm_13_double_functions.h"
	.file	23	"/usr/include/sm_20_atomic_functions.h"
	.file	24	"/usr/include/sm_32_atomic_functions.h"
	.file	25	"/usr/include/sm_35_atomic_functions.h"
	.file	26	"/usr/include/sm_20_intrinsics.h"
	.file	27	"/usr/include/sm_30_intrinsics.h"
	.file	28	"/usr/include/sm_32_intrinsics.h"
	.file	29	"/usr/include/sm_35_intrinsics.h"
	.file	30	"/usr/include/surface_functions.h"
	.file	31	"/usr/include/texture_fetch_functions.h"
	.file	32	"/usr/include/texture_indirect_functions.h"
	.file	33	"/usr/include/surface_indirect_functions.h"
	.file	34	"/usr/include/math_functions_dbl_ptx1.h"


	.entry vsquare (
		.param .u64 __cudaparm_vsquare_a,
		.param .u64 __cudaparm_vsquare_c)
	{
	.reg .u16 %rh<4>;
	.reg .u32 %r<5>;
	.reg .u64 %rd<8>;
	.reg .f64 %fd<4>;
	.loc	15	6	0
$LDWbegin_vsquare:
	.loc	15	9	0
	cvt.u32.u16 	%r1, %tid.x;
	mov.u16 	%rh1, %ctaid.x;
	mov.u16 	%rh2, %ntid.x;
	mul.wide.u16 	%r2, %rh1, %rh2;
	add.u32 	%r3, %r1, %r2;
	cvt.s64.s32 	%rd1, %r3;
	mul.wide.s32 	%rd2, %r3, 8;
	ld.param.u64 	%rd3, [__cudaparm_vsquare_a];
	add.u64 	%rd4, %rd3, %rd2;
	ld.global.f64 	%fd1, [%rd4+0];
	.loc	15	10	0
	mul.f64 	%fd2, %fd1, %fd1;
	ld.param.u64 	%rd5, [__cudaparm_vsquare_c];
	add.u64 	%rd6, %rd5, %rd2;
	st.global.f64 	[%rd6+0], %fd2;
	.loc	15	11	0
	exit;
$LDWend_vsquare:
	} // vsquare



// ===== COMPILED SASS (sm_100) =====

	.target	sm_100

	.elftype	@"ET_EXEC"


//--------------------- .note.nv.tkinfo           --------------------------
	.section	.note.nv.tkinfo,"",@"SHT_NOTE"
	.sectionflags	@"SHF_NOTE_NV_TKINFO"
	.tkinfo
        /*0018*/ 	.word	0x00000002
        /*0030*/ 	.string	""
        /*0030*/ 	.string	"ptxas"
        /*0030*/ 	.string	"Cuda compilation tools, release 13.0, V13.0.88"
        /*0030*/ 	.string	"Build cuda_13.0.r13.0/compiler.36424714_0"
        /*0030*/ 	.string	"-arch sm_100 "



//--------------------- .note.nv.cuinfo           --------------------------
	.section	.note.nv.cuinfo,"",@"SHT_NOTE"
	.sectionflags	@"SHF_NOTE_NV_CUINFO"
        /*0018*/ 	.short	0x0002
        /*001a*/ 	.short	0x000a
        /*001c*/ 	.short	0x0082
	.zero		2


//--------------------- .nv.info                  --------------------------
	.section	.nv.info,"",@"SHT_CUDA_INFO"
	.align	4


	//----- nvinfo : EIATTR_REGCOUNT
	.align		4
        /*0000*/ 	.byte	0x04, 0x2f
        /*0002*/ 	.short	(.L_1 - .L_0)
	.align		4
.L_0:
        /*0004*/ 	.word	index@(vsquare)
        /*0008*/ 	.word	0x0000000c


	//----- nvinfo : EIATTR_FRAME_SIZE
	.align		4
.L_1:
        /*000c*/ 	.byte	0x04, 0x11
        /*000e*/ 	.short	(.L_3 - .L_2)
	.align		4
.L_2:
        /*0010*/ 	.word	index@(vsquare)
        /*0014*/ 	.word	0x00000000


	//----- nvinfo : EIATTR_MIN_STACK_SIZE
	.align		4
.L_3:
        /*0018*/ 	.byte	0x04, 0x12
        /*001a*/ 	.short	(.L_5 - .L_4)
	.align		4
.L_4:
        /*001c*/ 	.word	index@(vsquare)
        /*0020*/ 	.word	0x00000000
.L_5:


//--------------------- .nv.compat                --------------------------
	.section	.nv.compat,"",@"SHT_CUDA_COMPAT_INFO"
	.align	4
        /*0000*/ 	.byte	0x02, 0x09, 0x00, 0x00, 0x02, 0x02, 0x01, 0x00, 0x02, 0x05, 0x05, 0x00, 0x03, 0x07, 0x01, 0x01
        /*0010*/ 	.byte	0x02, 0x03, 0x00, 0x00, 0x02, 0x06, 0x01, 0x00, 0x04, 0x0b, 0x08, 0x00, 0x01, 0x00, 0x00, 0x00
        /*0020*/ 	.byte	0x00, 0x00, 0x00, 0x00


//--------------------- .nv.info.vsquare          --------------------------
	.section	.nv.info.vsquare,"",@"SHT_CUDA_INFO"
	.sectionflags	@""
	.align	4


	//----- nvinfo : EIATTR_CUDA_API_VERSION
	.align		4
        /*0000*/ 	.byte	0x04, 0x37
        /*0002*/ 	.short	(.L_7 - .L_6)
.L_6:
        /*0004*/ 	.word	0x00000082


	//----- nvinfo : EIATTR_KPARAM_INFO
	.align		4
.L_7:
        /*0008*/ 	.byte	0x04, 0x17
        /*000a*/ 	.short	(.L_9 - .L_8)
.L_8:
        /*000c*/ 	.word	0x00000000
        /*0010*/ 	.short	0x0001
        /*0012*/ 	.short	0x0008
        /*0014*/ 	.byte	0x00, 0xf0, 0x21, 0x00


	//----- nvinfo : EIATTR_KPARAM_INFO
	.align		4
.L_9:
        /*0018*/ 	.byte	0x04, 0x17
        /*001a*/ 	.short	(.L_11 - .L_10)
.L_10:
        /*001c*/ 	.word	0x00000000
        /*0020*/ 	.short	0x0000
        /*0022*/ 	.short	0x0000
        /*0024*/ 	.byte	0x00, 0xf0, 0x21, 0x00


	//----- nvinfo : EIATTR_SPARSE_MMA_MASK
	.align		4
.L_11:
        /*0028*/ 	.byte	0x03, 0x50
        /*002a*/ 	.short	0x0000


	//----- nvinfo : EIATTR_MAXREG_COUNT
	.align		4
        /*002c*/ 	.byte	0x03, 0x1b
        /*002e*/ 	.short	0x00ff


	//----- nvinfo : EIATTR_MERCURY_ISA_VERSION
	.align		4
        /*0030*/ 	.byte	0x03, 0x5f
        /*0032*/ 	.short	0x0101


	//----- nvinfo : EIATTR_VRC_CTA_INIT_COUNT
	.align		4
        /*0034*/ 	.byte	0x02, 0x4a
	.zero		1
	.zero		1


	//----- nvinfo : EIATTR_EXIT_INSTR_OFFSETS
	.align		4
        /*0038*/ 	.byte	0x04, 0x1c
        /*003a*/ 	.short	(.L_13 - .L_12)


	//   ....[0]....
.L_12:
        /*003c*/ 	.word	0x00000100


	//----- nvinfo : EIATTR_CBANK_PARAM_SIZE
	.align		4
.L_13:
        /*0040*/ 	.byte	0x03, 0x19
        /*0042*/ 	.short	0x0010


	//----- nvinfo : EIATTR_PARAM_CBANK
	.align		4
        /*0044*/ 	.byte	0x04, 0x0a
        /*0046*/ 	.short	(.L_15 - .L_14)
	.align		4
.L_14:
        /*0048*/ 	.word	index@(.nv.constant0.vsquare)
        /*004c*/ 	.short	0x0380
        /*004e*/ 	.short	0x0010


	//----- nvinfo : EIATTR_SW_WAR
	.align		4
.L_15:
        /*0050*/ 	.byte	0x04, 0x36
        /*0052*/ 	.short	(.L_17 - .L_16)
.L_16:
        /*0054*/ 	.word	0x00000008
.L_17:


//--------------------- .nv.callgraph             --------------------------
	.section	.nv.callgraph,"",@"SHT_CUDA_CALLGRAPH"
	.align	4
	.sectionentsize	8
	.align		4
        /*0000*/ 	.word	0x00000000
	.align		4
        /*0004*/ 	.word	0xffffffff
	.align		4
        /*0008*/ 	.word	0x00000000
	.align		4
        /*000c*/ 	.word	0xfffffffe
	.align		4
        /*0010*/ 	.word	0x00000000
	.align		4
        /*0014*/ 	.word	0xfffffffd
	.align		4
        /*0018*/ 	.word	0x00000000
	.align		4
        /*001c*/ 	.word	0xfffffffc


//--------------------- .text.vsquare             --------------------------
	.section	.text.vsquare,"ax",@progbits
	.align	128
.text.vsquare:
        .type           vsquare,@function
        .size           vsquare,(.L_x_1 - vsquare)
        .other          vsquare,@"STO_CUDA_ENTRY STV_DEFAULT"
vsquare:
[----:B------:R-:W-:Y:S01]  /*0000*/  LDC R1, c[0x0][0x37c] ;  /* 0x0000df00ff017b82 */ /* 0x000fe20000000800 */
[----:B------:R-:W0:Y:S07]  /*0010*/  S2R R0, SR_TID.X ;  /* 0x0000000000007919 */ /* 0x000e2e0000002100 */
[----:B------:R-:W1:Y:S01]  /*0020*/  S2UR UR4, SR_CTAID.X ;  /* 0x00000000000479c3 */ /* 0x000e620000002500 */
[----:B------:R-:W2:Y:S07]  /*0030*/  LDCU.64 UR6, c[0x0][0x358] ;  /* 0x00006b00ff0677ac */ /* 0x000eae0008000a00 */
[----:B------:R-:W3:Y:S08]  /*0040*/  LDC R9, c[0x0][0x360] ;  /* 0x0000d800ff097b82 */ /* 0x000ef00000000800 */
[----:B------:R-:W4:Y:S01]  /*0050*/  LDC.64 R2, c[0x0][0x380] ;  /* 0x0000e000ff027b82 */ /* 0x000f220000000a00 */
[----:B-1----:R-:W-:-:S07]  /*0060*/  ULOP3.LUT UR4, UR4, 0xffff, URZ, 0xc0, !UPT ;  /* 0x0000ffff04047892 */ /* 0x002fce000f8ec0ff */
[----:B------:R-:W1:Y:S01]  /*0070*/  LDC.64 R6, c[0x0][0x388] ;  /* 0x0000e200ff067b82 */ /* 0x000e620000000a00 */
[----:B0-----:R-:W-:Y:S02]  /*0080*/  LOP3.LUT R0, R0, 0xffff, RZ, 0xc0, !PT ;  /* 0x0000ffff00007812 */ /* 0x001fe400078ec0ff */
[----:B---3--:R-:W-:-:S05]  /*0090*/  LOP3.LUT R9, R9, 0xffff, RZ, 0xc0, !PT ;  /* 0x0000ffff09097812 */ /* 0x008fca00078ec0ff */
[----:B------:R-:W-:-:S04]  /*00a0*/  IMAD R9, R9, UR4, R0 ;  /* 0x0000000409097c24 */ /* 0x000fc8000f8e0200 */
[----:B----4-:R-:W-:-:S06]  /*00b0*/  IMAD.WIDE R2, R9, 0x8, R2 ;  /* 0x0000000809027825 */ /* 0x010fcc00078e0202 */
[----:B--2---:R-:W2:Y:S01]  /*00c0*/  LDG.E.64 R2, desc[UR6][R2.64] ;  /* 0x0000000602027981 */ /* 0x004ea2000c1e1b00 */
[----:B-1----:R-:W-:Y:S01]  /*00d0*/  IMAD.WIDE R6, R9, 0x8, R6 ;  /* 0x0000000809067825 */ /* 0x002fe200078e0206 */
[----:B--2---:R-:W-:-:S07]  /*00e0*/  DMUL R4, R2, R2 ;  /* 0x0000000202047228 */ /* 0x004fce0000000000 */
[----:B------:R-:W-:Y:S01]  /*00f0*/  STG.E.64 desc[UR6][R6.64], R4 ;  /* 0x0000000406007986 */ /* 0x000fe2000c101b06 */
[----:B------:R-:W-:Y:S05]  /*0100*/  EXIT ;  /* 0x000000000000794d */ /* 0x000fea0003800000 */
.L_x_0:
[----:B------:R-:W-:-:S00]  /*0110*/  BRA `(.L_x_0) ;  /* 0xfffffffc00fc7947 */ /* 0x000fc0000383ffff */
[----:B------:R-:W-:-:S00]  /*0120*/  NOP ;  /* 0x0000000000007918 */ /* 0x000fc00000000000 */
        /* <DEDUP_REMOVED lines=13> */
.L_x_1:


//--------------------- .nv.shared.reserved.0     --------------------------
	.section	.nv.shared.reserved.0,"aw",@nobits
	.weak		__nv_reservedSMEM_offset_0_alias
	.size		__nv_reservedSMEM_offset_0_alias, 0, 64
	.other		__nv_reservedSMEM_offset_0_alias,@"STO_CUDA_RESERVED_SHARED STV_DEFAULT"
__nv_reservedSMEM_offset_0_alias:
	.zero		0
	.zero		64


//--------------------- .nv.constant0.vsquare     --------------------------
	.section	.nv.constant0.vsquare,"a",@progbits
	.sectionflags	@""
	.align	4
.nv.constant0.vsquare:
	.zero		912


//--------------------- SYMBOLS --------------------------

	.type		.nv.reservedSmem.offset0,@object
	.size		.nv.reservedSmem.offset0,0x4
